//
// Generated by NVIDIA NVVM Compiler
//
// Compiler Build ID: CL-36424714
// Cuda compilation tools, release 13.0, V13.0.88
// Based on NVVM 20.0.0
//

.version 9.0
.target sm_100
.address_size 64

	// .globl	_Z14struct_byvalue16Struct_fp_fp_f_fPf

.visible .entry _Z14struct_byvalue16Struct_fp_fp_f_fPf(
	.param .align 8 .b8 _Z14struct_byvalue16Struct_fp_fp_f_fPf_param_0[24],
	.param .u64 .ptr .align 1 _Z14struct_byvalue16Struct_fp_fp_f_fPf_param_1
)
{
	.reg .b32 	%r<3>;
	.reg .b32 	%f<3>;
	.reg .b64 	%rd<7>;

	ld.param.v2.f32 	{%f1, %f2}, [_Z14struct_byvalue16Struct_fp_fp_f_fPf_param_0+16];
	ld.param.u64 	%rd1, [_Z14struct_byvalue16Struct_fp_fp_f_fPf_param_0+8];
	ld.param.u64 	%rd2, [_Z14struct_byvalue16Struct_fp_fp_f_fPf_param_0];
	ld.param.u64 	%rd3, [_Z14struct_byvalue16Struct_fp_fp_f_fPf_param_1];
	cvta.to.global.u64 	%rd4, %rd3;
	cvta.to.global.u64 	%rd5, %rd2;
	cvta.to.global.u64 	%rd6, %rd1;
	st.global.f32 	[%rd4], %f1;
	st.global.f32 	[%rd4+4], %f2;
	mov.b32 	%r1, 1091567616;
	st.global.u32 	[%rd5], %r1;
	mov.b32 	%r2, 1092616192;
	st.global.u32 	[%rd6], %r2;
	ret;

}
	// .globl	_Z16struct_aspointerP14Struct_2floatsPf
.visible .entry _Z16struct_aspointerP14Struct_2floatsPf(
	.param .u64 .ptr .align 1 _Z16struct_aspointerP14Struct_2floatsPf_param_0,
	.param .u64 .ptr .align 1 _Z16struct_aspointerP14Struct_2floatsPf_param_1
)
{
	.reg .b32 	%f<3>;
	.reg .b64 	%rd<5>;

	ld.param.u64 	%rd1, [_Z16struct_aspointerP14Struct_2floatsPf_param_0];
	ld.param.u64 	%rd2, [_Z16struct_aspointerP14Struct_2floatsPf_param_1];
	cvta.to.global.u64 	%rd3, %rd2;
	cvta.to.global.u64 	%rd4, %rd1;
	ld.global.f32 	%f1, [%rd4];
	st.global.f32 	[%rd3], %f1;
	ld.global.f32 	%f2, [%rd4+4];
	st.global.f32 	[%rd3+4], %f2;
	ret;

}
	// .globl	_Z17kernel_twostructs16Struct_fp_fp_f_f9Struct_fp
.visible .entry _Z17kernel_twostructs16Struct_fp_fp_f_f9Struct_fp(
	.param .align 8 .b8 _Z17kernel_twostructs16Struct_fp_fp_f_f9Struct_fp_param_0[24],
	.param .align 8 .b8 _Z17kernel_twostructs16Struct_fp_fp_f_f9Struct_fp_param_1[8]
)
{
	.reg .b32 	%r<4>;
	.reg .b64 	%rd<7>;

	ld.param.u64 	%rd1, [_Z17kernel_twostructs16Struct_fp_fp_f_f9Struct_fp_param_1];
	ld.param.u64 	%rd2, [_Z17kernel_twostructs16Struct_fp_fp_f_f9Struct_fp_param_0+8];
	ld.param.u64 	%rd3, [_Z17kernel_twostructs16Struct_fp_fp_f_f9Struct_fp_param_0];
	cvta.to.global.u64 	%rd4, %rd3;
	cvta.to.global.u64 	%rd5, %rd2;
	cvta.to.global.u64 	%rd6, %rd1;
	mov.b32 	%r1, 1091567616;
	st.global.u32 	[%rd4], %r1;
	mov.b32 	%r2, 1092616192;
	st.global.u32 	[%rd5], %r2;
	mov.b32 	%r3, 1093664768;
	st.global.u32 	[%rd6], %r3;
	ret;

}
	// .globl	_Z25kernel_structbyval_noptrs13Struct_1floatPf
.visible .entry _Z25kernel_structbyval_noptrs13Struct_1floatPf(
	.param .align 4 .b8 _Z25kernel_structbyval_noptrs13Struct_1floatPf_param_0[4],
	.param .u64 .ptr .align 1 _Z25kernel_structbyval_noptrs13Struct_1floatPf_param_1
)
{
	.reg .pred 	%p<2>;
	.reg .b32 	%r<3>;
	.reg .b32 	%f<2>;
	.reg .b64 	%rd<3>;

	ld.param.f32 	%f1, [_Z25kernel_structbyval_noptrs13Struct_1floatPf_param_0];
	ld.param.u64 	%rd1, [_Z25kernel_structbyval_noptrs13Struct_1floatPf_param_1];
	mov.u32 	%r1, %tid.x;
	setp.ne.s32 	%p1, %r1, 0;
	@%p1 bra 	$L__BB3_2;
	cvta.to.global.u64 	%rd2, %rd1;
	st.global.f32 	[%rd2], %f1;
	mov.b32 	%r2, 1084227584;
	st.global.u32 	[%rd2+4], %r2;
$L__BB3_2:
	ret;

}
	// .globl	_Z24kernel_twostructs_noptrsP14Struct_2floatsP13Struct_1floatS1_Pf
.visible .entry _Z24kernel_twostructs_noptrsP14Struct_2floatsP13Struct_1floatS1_Pf(
	.param .u64 .ptr .align 1 _Z24kernel_twostructs_noptrsP14Struct_2floatsP13Struct_1floatS1_Pf_param_0,
	.param .u64 .ptr .align 1 _Z24kernel_twostructs_noptrsP14Struct_2floatsP13Struct_1floatS1_Pf_param_1,
	.param .align 4 .b8 _Z24kernel_twostructs_noptrsP14Struct_2floatsP13Struct_1floatS1_Pf_param_2[4],
	.param .u64 .ptr .align 1 _Z24kernel_twostructs_noptrsP14Struct_2floatsP13Struct_1floatS1_Pf_param_3
)
{
	.reg .pred 	%p<2>;
	.reg .b32 	%r<2>;
	.reg .b32 	%f<5>;
	.reg .b64 	%rd<7>;

	ld.param.f32 	%f1, [_Z24kernel_twostructs_noptrsP14Struct_2floatsP13Struct_1floatS1_Pf_param_2];
	ld.param.u64 	%rd1, [_Z24kernel_twostructs_noptrsP14Struct_2floatsP13Struct_1floatS1_Pf_param_0];
	ld.param.u64 	%rd2, [_Z24kernel_twostructs_noptrsP14Struct_2floatsP13Struct_1floatS1_Pf_param_1];
	ld.param.u64 	%rd3, [_Z24kernel_twostructs_noptrsP14Struct_2floatsP13Struct_1floatS1_Pf_param_3];
	mov.u32 	%r1, %tid.x;
	setp.ne.s32 	%p1, %r1, 0;
	@%p1 bra 	$L__BB4_2;
	cvta.to.global.u64 	%rd4, %rd1;
	cvta.to.global.u64 	%rd5, %rd3;
	cvta.to.global.u64 	%rd6, %rd2;
	ld.global.f32 	%f2, [%rd4];
	st.global.f32 	[%rd5], %f2;
	ld.global.f32 	%f3, [%rd4+4];
	st.global.f32 	[%rd5+4], %f3;
	ld.global.f32 	%f4, [%rd6];
	st.global.f32 	[%rd5+8], %f4;
	st.global.f32 	[%rd5+12], %f1;
$L__BB4_2:
	ret;

}
	// .globl	_Z26kernel_struct2byval_noptrs14Struct_2floatsPf
.visible .entry _Z26kernel_struct2byval_noptrs14Struct_2floatsPf(
	.param .align 4 .b8 _Z26kernel_struct2byval_noptrs14Struct_2floatsPf_param_0[8],
	.param .u64 .ptr .align 1 _Z26kernel_struct2byval_noptrs14Struct_2floatsPf_param_1
)
{
	.reg .pred 	%p<2>;
	.reg .b32 	%r<2>;
	.reg .b32 	%f<3>;
	.reg .b64 	%rd<3>;

	ld.param.f32 	%f2, [_Z26kernel_struct2byval_noptrs14Struct_2floatsPf_param_0+4];
	ld.param.f32 	%f1, [_Z26kernel_struct2byval_noptrs14Struct_2floatsPf_param_0];
	ld.param.u64 	%rd1, [_Z26kernel_struct2byval_noptrs14Struct_2floatsPf_param_1];
	mov.u32 	%r1, %tid.x;
	setp.ne.s32 	%p1, %r1, 0;
	@%p1 bra 	$L__BB5_2;
	cvta.to.global.u64 	%rd2, %rd1;
	st.global.f32 	[%rd2], %f1;
	st.global.f32 	[%rd2+4], %f2;
$L__BB5_2:
	ret;

}
	// .globl	_Z38kernel_twostructs_gpuside_singlebufferP14struct_f_c_f_cS0_Pf
.visible .entry _Z38kernel_twostructs_gpuside_singlebufferP14struct_f_c_f_cS0_Pf(
	.param .u64 .ptr .align 1 _Z38kernel_twostructs_gpuside_singlebufferP14struct_f_c_f_cS0_Pf_param_0,
	.param .u64 .ptr .align 1 _Z38kernel_twostructs_gpuside_singlebufferP14struct_f_c_f_cS0_Pf_param_1,
	.param .u64 .ptr .align 1 _Z38kernel_twostructs_gpuside_singlebufferP14struct_f_c_f_cS0_Pf_param_2
)
{
	.reg .b32 	%f<5>;
	.reg .b64 	%rd<7>;

	ld.param.u64 	%rd1, [_Z38kernel_twostructs_gpuside_singlebufferP14struct_f_c_f_cS0_Pf_param_0];
	ld.param.u64 	%rd2, [_Z38kernel_twostructs_gpuside_singlebufferP14struct_f_c_f_cS0_Pf_param_1];
	ld.param.u64 	%rd3, [_Z38kernel_twostructs_gpuside_singlebufferP14struct_f_c_f_cS0_Pf_param_2];
	cvta.to.global.u64 	%rd4, %rd2;
	cvta.to.global.u64 	%rd5, %rd3;
	cvta.to.global.u64 	%rd6, %rd1;
	ld.global.f32 	%f1, [%rd6];
	st.global.f32 	[%rd5], %f1;
	ld.global.f32 	%f2, [%rd6+8];
	st.global.f32 	[%rd5+4], %f2;
	ld.global.f32 	%f3, [%rd4];
	st.global.f32 	[%rd5+8], %f3;
	ld.global.f32 	%f4, [%rd4+8];
	st.global.f32 	[%rd5+12], %f4;
	ret;

}
	// .globl	_Z16kernelUseNestTop7NestTopPf
.visible .entry _Z16kernelUseNestTop7NestTopPf(
	.param .align 4 .b8 _Z16kernelUseNestTop7NestTopPf_param_0[160],
	.param .u64 .ptr .align 1 _Z16kernelUseNestTop7NestTopPf_param_1
)
{
	.reg .b32 	%f<3>;
	.reg .b64 	%rd<3>;

	ld.param.u64 	%rd1, [_Z16kernelUseNestTop7NestTopPf_param_1];
	cvta.to.global.u64 	%rd2, %rd1;
	ld.param.f32 	%f1, [_Z16kernelUseNestTop7NestTopPf_param_0];
	st.global.f32 	[%rd2], %f1;
	ld.param.f32 	%f2, [_Z16kernelUseNestTop7NestTopPf_param_0+4];
	st.global.f32 	[%rd2+4], %f2;
	ret;

}
	// .globl	_Z27struct_byvalue_withreadnone16Struct_fp_fp_f_fS_Pf
.visible .entry _Z27struct_byvalue_withreadnone16Struct_fp_fp_f_fS_Pf(
	.param .align 8 .b8 _Z27struct_byvalue_withreadnone16Struct_fp_fp_f_fS_Pf_param_0[24],
	.param .align 8 .b8 _Z27struct_byvalue_withreadnone16Struct_fp_fp_f_fS_Pf_param_1[24],
	.param .u64 .ptr .align 1 _Z27struct_byvalue_withreadnone16Struct_fp_fp_f_fS_Pf_param_2
)
{
	.reg .b32 	%r<3>;
	.reg .b32 	%f<3>;
	.reg .b64 	%rd<7>;

	ld.param.v2.f32 	{%f1, %f2}, [_Z27struct_byvalue_withreadnone16Struct_fp_fp_f_fS_Pf_param_0+16];
	ld.param.u64 	%rd1, [_Z27struct_byvalue_withreadnone16Struct_fp_fp_f_fS_Pf_param_0+8];
	ld.param.u64 	%rd2, [_Z27struct_byvalue_withreadnone16Struct_fp_fp_f_fS_Pf_param_0];
	ld.param.u64 	%rd3, [_Z27struct_byvalue_withreadnone16Struct_fp_fp_f_fS_Pf_param_2];
	cvta.to.global.u64 	%rd4, %rd3;
	cvta.to.global.u64 	%rd5, %rd2;
	cvta.to.global.u64 	%rd6, %rd1;
	st.global.f32 	[%rd4], %f1;
	st.global.f32 	[%rd4+4], %f2;
	mov.b32 	%r1, 1091567616;
	st.global.u32 	[%rd5], %r1;
	mov.b32 	%r2, 1092616192;
	st.global.u32 	[%rd6], %r2;
	ret;

}


// ===== COMPILED SASS (sm_100) =====

	.target	sm_100

	.elftype	@"ET_EXEC"


//--------------------- .note.nv.tkinfo           --------------------------
	.section	.note.nv.tkinfo,"",@"SHT_NOTE"
	.sectionflags	@"SHF_NOTE_NV_TKINFO"
	.tkinfo
        /*0018*/ 	.word	0x00000002
        /*0030*/ 	.string	""
        /*0030*/ 	.string	"ptxas"
        /*0030*/ 	.string	"Cuda compilation tools, release 13.0, V13.0.88"
        /*0030*/ 	.string	"Build cuda_13.0.r13.0/compiler.36424714_0"
        /*0030*/ 	.string	"-arch sm_100 -m 64 "



//--------------------- .note.nv.cuinfo           --------------------------
	.section	.note.nv.cuinfo,"",@"SHT_NOTE"
	.sectionflags	@"SHF_NOTE_NV_CUINFO"
        /*0018*/ 	.short	0x0002
        /*001a*/ 	.short	0x0064
        /*001c*/ 	.short	0x0082
	.zero		2


//--------------------- .nv.info                  --------------------------
	.section	.nv.info,"",@"SHT_CUDA_INFO"
	.align	4


	//----- nvinfo : EIATTR_REGCOUNT
	.align		4
        /*0000*/ 	.byte	0x04, 0x2f
        /*0002*/ 	.short	(.L_1 - .L_0)
	.align		4
.L_0:
        /*0004*/ 	.word	index@(_Z14struct_byvalue16Struct_fp_fp_f_fPf)
        /*0008*/ 	.word	0x00000010


	//----- nvinfo : EIATTR_FRAME_SIZE
	.align		4
.L_1:
        /*000c*/ 	.byte	0x04, 0x11
        /*000e*/ 	.short	(.L_3 - .L_2)
	.align		4
.L_2:
        /*0010*/ 	.word	index@(_Z14struct_byvalue16Struct_fp_fp_f_fPf)
        /*0014*/ 	.word	0x00000000


	//----- nvinfo : EIATTR_REGCOUNT
	.align		4
.L_3:
        /*0018*/ 	.byte	0x04, 0x2f
        /*001a*/ 	.short	(.L_5 - .L_4)
	.align		4
.L_4:
        /*001c*/ 	.word	index@(_Z16struct_aspointerP14Struct_2floatsPf)
        /*0020*/ 	.word	0x0000000c


	//----- nvinfo : EIATTR_FRAME_SIZE
	.align		4
.L_5:
        /*0024*/ 	.byte	0x04, 0x11
        /*0026*/ 	.short	(.L_7 - .L_6)
	.align		4
.L_6:
        /*0028*/ 	.word	index@(_Z16struct_aspointerP14Struct_2floatsPf)
        /*002c*/ 	.word	0x00000000


	//----- nvinfo : EIATTR_REGCOUNT
	.align		4
.L_7:
        /*0030*/ 	.byte	0x04, 0x2f
        /*0032*/ 	.short	(.L_9 - .L_8)
	.align		4
.L_8:
        /*0034*/ 	.word	index@(_Z17kernel_twostructs16Struct_fp_fp_f_f9Struct_fp)
        /*0038*/ 	.word	0x00000010


	//----- nvinfo : EIATTR_FRAME_SIZE
	.align		4
.L_9:
        /*003c*/ 	.byte	0x04, 0x11
        /*003e*/ 	.short	(.L_11 - .L_10)
	.align		4
.L_10:
        /*0040*/ 	.word	index@(_Z17kernel_twostructs16Struct_fp_fp_f_f9Struct_fp)
        /*0044*/ 	.word	0x00000000


	//----- nvinfo : EIATTR_REGCOUNT
	.align		4
.L_11:
        /*0048*/ 	.byte	0x04, 0x2f
        /*004a*/ 	.short	(.L_13 - .L_12)
	.align		4
.L_12:
        /*004c*/ 	.word	index@(_Z25kernel_structbyval_noptrs13Struct_1floatPf)
        /*0050*/ 	.word	0x0000000a


	//----- nvinfo : EIATTR_FRAME_SIZE
	.align		4
.L_13:
        /*0054*/ 	.byte	0x04, 0x11
        /*0056*/ 	.short	(.L_15 - .L_14)
	.align		4
.L_14:
        /*0058*/ 	.word	index@(_Z25kernel_structbyval_noptrs13Struct_1floatPf)
        /*005c*/ 	.word	0x00000000


	//----- nvinfo : EIATTR_REGCOUNT
	.align		4
.L_15:
        /*0060*/ 	.byte	0x04, 0x2f
        /*0062*/ 	.short	(.L_17 - .L_16)
	.align		4
.L_16:
        /*0064*/ 	.word	index@(_Z24kernel_twostructs_noptrsP14Struct_2floatsP13Struct_1floatS1_Pf)
        /*0068*/ 	.word	0x00000010


	//----- nvinfo : EIATTR_FRAME_SIZE
	.align		4
.L_17:
        /*006c*/ 	.byte	0x04, 0x11
        /*006e*/ 	.short	(.L_19 - .L_18)
	.align		4
.L_18:
        /*0070*/ 	.word	index@(_Z24kernel_twostructs_noptrsP14Struct_2floatsP13Struct_1floatS1_Pf)
        /*0074*/ 	.word	0x00000000


	//----- nvinfo : EIATTR_REGCOUNT
	.align		4
.L_19:
        /*0078*/ 	.byte	0x04, 0x2f
        /*007a*/ 	.short	(.L_21 - .L_20)
	.align		4
.L_20:
        /*007c*/ 	.word	index@(_Z26kernel_struct2byval_noptrs14Struct_2floatsPf)
        /*0080*/ 	.word	0x00000008


	//----- nvinfo : EIATTR_FRAME_SIZE
	.align		4
.L_21:
        /*0084*/ 	.byte	0x04, 0x11
        /*0086*/ 	.short	(.L_23 - .L_22)
	.align		4
.L_22:
        /*0088*/ 	.word	index@(_Z26kernel_struct2byval_noptrs14Struct_2floatsPf)
        /*008c*/ 	.word	0x00000000


	//----- nvinfo : EIATTR_REGCOUNT
	.align		4
.L_23:
        /*0090*/ 	.byte	0x04, 0x2f
        /*0092*/ 	.short	(.L_25 - .L_24)
	.align		4
.L_24:
        /*0094*/ 	.word	index@(_Z38kernel_twostructs_gpuside_singlebufferP14struct_f_c_f_cS0_Pf)
        /*0098*/ 	.word	0x00000012


	//----- nvinfo : EIATTR_FRAME_SIZE
	.align		4
.L_25:
        /*009c*/ 	.byte	0x04, 0x11
        /*009e*/ 	.short	(.L_27 - .L_26)
	.align		4
.L_26:
        /*00a0*/ 	.word	index@(_Z38kernel_twostructs_gpuside_singlebufferP14struct_f_c_f_cS0_Pf)
        /*00a4*/ 	.word	0x00000000


	//----- nvinfo : EIATTR_REGCOUNT
	.align		4
.L_27:
        /*00a8*/ 	.byte	0x04, 0x2f
        /*00aa*/ 	.short	(.L_29 - .L_28)
	.align		4
.L_28:
        /*00ac*/ 	.word	index@(_Z16kernelUseNestTop7NestTopPf)
        /*00b0*/ 	.word	0x00000008


	//----- nvinfo : EIATTR_FRAME_SIZE
	.align		4
.L_29:
        /*00b4*/ 	.byte	0x04, 0x11
        /*00b6*/ 	.short	(.L_31 - .L_30)
	.align		4
.L_30:
        /*00b8*/ 	.word	index@(_Z16kernelUseNestTop7NestTopPf)
        /*00bc*/ 	.word	0x00000000


	//----- nvinfo : EIATTR_REGCOUNT
	.align		4
.L_31:
        /*00c0*/ 	.byte	0x04, 0x2f
        /*00c2*/ 	.short	(.L_33 - .L_32)
	.align		4
.L_32:
        /*00c4*/ 	.word	index@(_Z27struct_byvalue_withreadnone16Struct_fp_fp_f_fS_Pf)
        /*00c8*/ 	.word	0x00000010


	//----- nvinfo : EIATTR_FRAME_SIZE
	.align		4
.L_33:
        /*00cc*/ 	.byte	0x04, 0x11
        /*00ce*/ 	.short	(.L_35 - .L_34)
	.align		4
.L_34:
        /*00d0*/ 	.word	index@(_Z27struct_byvalue_withreadnone16Struct_fp_fp_f_fS_Pf)
        /*00d4*/ 	.word	0x00000000


	//----- nvinfo : EIATTR_MIN_STACK_SIZE
	.align		4
.L_35:
        /*00d8*/ 	.byte	0x04, 0x12
        /*00da*/ 	.short	(.L_37 - .L_36)
	.align		4
.L_36:
        /*00dc*/ 	.word	index@(_Z27struct_byvalue_withreadnone16Struct_fp_fp_f_fS_Pf)
        /*00e0*/ 	.word	0x00000000


	//----- nvinfo : EIATTR_MIN_STACK_SIZE
	.align		4
.L_37:
        /*00e4*/ 	.byte	0x04, 0x12
        /*00e6*/ 	.short	(.L_39 - .L_38)
	.align		4
.L_38:
        /*00e8*/ 	.word	index@(_Z16kernelUseNestTop7NestTopPf)
        /*00ec*/ 	.word	0x00000000


	//----- nvinfo : EIATTR_MIN_STACK_SIZE
	.align		4
.L_39:
        /*00f0*/ 	.byte	0x04, 0x12
        /*00f2*/ 	.short	(.L_41 - .L_40)
	.align		4
.L_40:
        /*00f4*/ 	.word	index@(_Z38kernel_twostructs_gpuside_singlebufferP14struct_f_c_f_cS0_Pf)
        /*00f8*/ 	.word	0x00000000


	//----- nvinfo : EIATTR_MIN_STACK_SIZE
	.align		4
.L_41:
        /*00fc*/ 	.byte	0x04, 0x12
        /*00fe*/ 	.short	(.L_43 - .L_42)
	.align		4
.L_42:
        /*0100*/ 	.word	index@(_Z26kernel_struct2byval_noptrs14Struct_2floatsPf)
        /*0104*/ 	.word	0x00000000


	//----- nvinfo : EIATTR_MIN_STACK_SIZE
	.align		4
.L_43:
        /*0108*/ 	.byte	0x04, 0x12
        /*010a*/ 	.short	(.L_45 - .L_44)
	.align		4
.L_44:
        /*010c*/ 	.word	index@(_Z24kernel_twostructs_noptrsP14Struct_2floatsP13Struct_1floatS1_Pf)
        /*0110*/ 	.word	0x00000000


	//----- nvinfo : EIATTR_MIN_STACK_SIZE
	.align		4
.L_45:
        /*0114*/ 	.byte	0x04, 0x12
        /*0116*/ 	.short	(.L_47 - .L_46)
	.align		4
.L_46:
        /*0118*/ 	.word	index@(_Z25kernel_structbyval_noptrs13Struct_1floatPf)
        /*011c*/ 	.word	0x00000000


	//----- nvinfo : EIATTR_MIN_STACK_SIZE
	.align		4
.L_47:
        /*0120*/ 	.byte	0x04, 0x12
        /*0122*/ 	.short	(.L_49 - .L_48)
	.align		4
.L_48:
        /*0124*/ 	.word	index@(_Z17kernel_twostructs16Struct_fp_fp_f_f9Struct_fp)
        /*0128*/ 	.word	0x00000000


	//----- nvinfo : EIATTR_MIN_STACK_SIZE
	.align		4
.L_49:
        /*012c*/ 	.byte	0x04, 0x12
        /*012e*/ 	.short	(.L_51 - .L_50)
	.align		4
.L_50:
        /*0130*/ 	.word	index@(_Z16struct_aspointerP14Struct_2floatsPf)
        /*0134*/ 	.word	0x00000000


	//----- nvinfo : EIATTR_MIN_STACK_SIZE
	.align		4
.L_51:
        /*0138*/ 	.byte	0x04, 0x12
        /*013a*/ 	.short	(.L_53 - .L_52)
	.align		4
.L_52:
        /*013c*/ 	.word	index@(_Z14struct_byvalue16Struct_fp_fp_f_fPf)
        /*0140*/ 	.word	0x00000000
.L_53:


//--------------------- .nv.compat                --------------------------
	.section	.nv.compat,"",@"SHT_CUDA_COMPAT_INFO"
	.align	4
        /*0000*/ 	.byte	0x02, 0x09, 0x00, 0x00, 0x02, 0x02, 0x01, 0x00, 0x02, 0x05, 0x05, 0x00, 0x03, 0x07, 0x01, 0x01
        /*0010*/ 	.byte	0x02, 0x03, 0x00, 0x00, 0x02, 0x06, 0x01, 0x00, 0x04, 0x0b, 0x08, 0x00, 0x09, 0x00, 0x00, 0x00
        /*0020*/ 	.byte	0x00, 0x00, 0x00, 0x00


//--------------------- .nv.info._Z27struct_byvalue_withreadnone16Struct_fp_fp_f_fS_Pf --------------------------
	.section	.nv.info._Z27struct_byvalue_withreadnone16Struct_fp_fp_f_fS_Pf,"",@"SHT_CUDA_INFO"
	.sectionflags	@""
	.align	4


	//----- nvinfo : EIATTR_CUDA_API_VERSION
	.align		4
        /*0000*/ 	.byte	0x04, 0x37
        /*0002*/ 	.short	(.L_55 - .L_54)
.L_54:
        /*0004*/ 	.word	0x00000082


	//----- nvinfo : EIATTR_KPARAM_INFO
	.align		4
.L_55:
        /*0008*/ 	.byte	0x04, 0x17
        /*000a*/ 	.short	(.L_57 - .L_56)
.L_56:
        /*000c*/ 	.word	0x00000000
        /*0010*/ 	.short	0x0002
        /*0012*/ 	.short	0x0030
        /*0014*/ 	.byte	0x00, 0xf5, 0x21, 0x00


	//----- nvinfo : EIATTR_KPARAM_INFO
	.align		4
.L_57:
        /*0018*/ 	.byte	0x04, 0x17
        /*001a*/ 	.short	(.L_59 - .L_58)
.L_58:
        /*001c*/ 	.word	0x00000000
        /*0020*/ 	.short	0x0001
        /*0022*/ 	.short	0x0018
        /*0024*/ 	.byte	0x00, 0xf0, 0x61, 0x00


	//----- nvinfo : EIATTR_KPARAM_INFO
	.align		4
.L_59:
        /*0028*/ 	.byte	0x04, 0x17
        /*002a*/ 	.short	(.L_61 - .L_60)
.L_60:
        /*002c*/ 	.word	0x00000000
        /*0030*/ 	.short	0x0000
        /*0032*/ 	.short	0x0000
        /*0034*/ 	.byte	0x00, 0xf0, 0x61, 0x00


	//----- nvinfo : EIATTR_SPARSE_MMA_MASK
	.align		4
.L_61:
        /*0038*/ 	.byte	0x03, 0x50
        /*003a*/ 	.short	0x0000


	//----- nvinfo : EIATTR_MAXREG_COUNT
	.align		4
        /*003c*/ 	.byte	0x03, 0x1b
        /*003e*/ 	.short	0x00ff


	//----- nvinfo : EIATTR_MERCURY_ISA_VERSION
	.align		4
        /*0040*/ 	.byte	0x03, 0x5f
        /*0042*/ 	.short	0x0101


	//----- nvinfo : EIATTR_VRC_CTA_INIT_COUNT
	.align		4
        /*0044*/ 	.byte	0x02, 0x4a
	.zero		1
	.zero		1


	//----- nvinfo : EIATTR_EXIT_INSTR_OFFSETS
	.align		4
        /*0048*/ 	.byte	0x04, 0x1c
        /*004a*/ 	.short	(.L_63 - .L_62)


	//   ....[0]....
.L_62:
        /*004c*/ 	.word	0x000000c0


	//----- nvinfo : EIATTR_CBANK_PARAM_SIZE
	.align		4
.L_63:
        /*0050*/ 	.byte	0x03, 0x19
        /*0052*/ 	.short	0x0038


	//----- nvinfo : EIATTR_PARAM_CBANK
	.align		4
        /*0054*/ 	.byte	0x04, 0x0a
        /*0056*/ 	.short	(.L_65 - .L_64)
	.align		4
.L_64:
        /*0058*/ 	.word	index@(.nv.constant0._Z27struct_byvalue_withreadnone16Struct_fp_fp_f_fS_Pf)
        /*005c*/ 	.short	0x0380
        /*005e*/ 	.short	0x0038


	//----- nvinfo : EIATTR_SW_WAR
	.align		4
.L_65:
        /*0060*/ 	.byte	0x04, 0x36
        /*0062*/ 	.short	(.L_67 - .L_66)
.L_66:
        /*0064*/ 	.word	0x00000008
.L_67:


//--------------------- .nv.info._Z16kernelUseNestTop7NestTopPf --------------------------
	.section	.nv.info._Z16kernelUseNestTop7NestTopPf,"",@"SHT_CUDA_INFO"
	.sectionflags	@""
	.align	4


	//----- nvinfo : EIATTR_CUDA_API_VERSION
	.align		4
        /*0000*/ 	.byte	0x04, 0x37
        /*0002*/ 	.short	(.L_69 - .L_68)
.L_68:
        /*0004*/ 	.word	0x00000082


	//----- nvinfo : EIATTR_KPARAM_INFO
	.align		4
.L_69:
        /*0008*/ 	.byte	0x04, 0x17
        /*000a*/ 	.short	(.L_71 - .L_70)
.L_70:
        /*000c*/ 	.word	0x00000000
        /*0010*/ 	.short	0x0001
        /*0012*/ 	.short	0x00a0
        /*0014*/ 	.byte	0x00, 0xf5, 0x21, 0x00


	//----- nvinfo : EIATTR_KPARAM_INFO
	.align		4
.L_71:
        /*0018*/ 	.byte	0x04, 0x17
        /*001a*/ 	.short	(.L_73 - .L_72)
.L_72:
        /*001c*/ 	.word	0x00000000
        /*0020*/ 	.short	0x0000
        /*0022*/ 	.short	0x0000
        /*0024*/ 	.byte	0x00, 0xf0, 0x81, 0x02


	//----- nvinfo : EIATTR_SPARSE_MMA_MASK
	.align		4
.L_73:
        /*0028*/ 	.byte	0x03, 0x50
        /*002a*/ 	.short	0x0000


	//----- nvinfo : EIATTR_MAXREG_COUNT
	.align		4
        /*002c*/ 	.byte	0x03, 0x1b
        /*002e*/ 	.short	0x00ff


	//----- nvinfo : EIATTR_MERCURY_ISA_VERSION
	.align		4
        /*0030*/ 	.byte	0x03, 0x5f
        /*0032*/ 	.short	0x0101


	//----- nvinfo : EIATTR_VRC_CTA_INIT_COUNT
	.align		4
        /*0034*/ 	.byte	0x02, 0x4a
	.zero		1
	.zero		1


	//----- nvinfo : EIATTR_EXIT_INSTR_OFFSETS
	.align		4
        /*0038*/ 	.byte	0x04, 0x1c
        /*003a*/ 	.short	(.L_75 - .L_74)


	//   ....[0]....
.L_74:
        /*003c*/ 	.word	0x00000060


	//----- nvinfo : EIATTR_CBANK_PARAM_SIZE
	.align		4
.L_75:
        /*0040*/ 	.byte	0x03, 0x19
        /*0042*/ 	.short	0x00a8


	//----- nvinfo : EIATTR_PARAM_CBANK
	.align		4
        /*0044*/ 	.byte	0x04, 0x0a
        /*0046*/ 	.short	(.L_77 - .L_76)
	.align		4
.L_76:
        /*0048*/ 	.word	index@(.nv.constant0._Z16kernelUseNestTop7NestTopPf)
        /*004c*/ 	.short	0x0380
        /*004e*/ 	.short	0x00a8


	//----- nvinfo : EIATTR_SW_WAR
	.align		4
.L_77:
        /*0050*/ 	.byte	0x04, 0x36
        /*0052*/ 	.short	(.L_79 - .L_78)
.L_78:
        /*0054*/ 	.word	0x00000008
.L_79:


//--------------------- .nv.info._Z38kernel_twostructs_gpuside_singlebufferP14struct_f_c_f_cS0_Pf --------------------------
	.section	.nv.info._Z38kernel_twostructs_gpuside_singlebufferP14struct_f_c_f_cS0_Pf,"",@"SHT_CUDA_INFO"
	.sectionflags	@""
	.align	4


	//----- nvinfo : EIATTR_CUDA_API_VERSION
	.align		4
        /*0000*/ 	.byte	0x04, 0x37
        /*0002*/ 	.short	(.L_81 - .L_80)
.L_80:
        /*0004*/ 	.word	0x00000082


	//----- nvinfo : EIATTR_KPARAM_INFO
	.align		4
.L_81:
        /*0008*/ 	.byte	0x04, 0x17
        /*000a*/ 	.short	(.L_83 - .L_82)
.L_82:
        /*000c*/ 	.word	0x00000000
        /*0010*/ 	.short	0x0002
        /*0012*/ 	.short	0x0010
        /*0014*/ 	.byte	0x00, 0xf5, 0x21, 0x00


	//----- nvinfo : EIATTR_KPARAM_INFO
	.align		4
.L_83:
        /*0018*/ 	.byte	0x04, 0x17
        /*001a*/ 	.short	(.L_85 - .L_84)
.L_84:
        /*001c*/ 	.word	0x00000000
        /*0020*/ 	.short	0x0001
        /*0022*/ 	.short	0x0008
        /*0024*/ 	.byte	0x00, 0xf5, 0x21, 0x00


	//----- nvinfo : EIATTR_KPARAM_INFO
	.align		4
.L_85:
        /*0028*/ 	.byte	0x04, 0x17
        /*002a*/ 	.short	(.L_87 - .L_86)
.L_86:
        /*002c*/ 	.word	0x00000000
        /*0030*/ 	.short	0x0000
        /*0032*/ 	.short	0x0000
        /*0034*/ 	.byte	0x00, 0xf5, 0x21, 0x00


	//----- nvinfo : EIATTR_SPARSE_MMA_MASK
	.align		4
.L_87:
        /*0038*/ 	.byte	0x03, 0x50
        /*003a*/ 	.short	0x0000


	//----- nvinfo : EIATTR_MAXREG_COUNT
	.align		4
        /*003c*/ 	.byte	0x03, 0x1b
        /*003e*/ 	.short	0x00ff


	//----- nvinfo : EIATTR_MERCURY_ISA_VERSION
	.align		4
        /*0040*/ 	.byte	0x03, 0x5f
        /*0042*/ 	.short	0x0101


	//----- nvinfo : EIATTR_VRC_CTA_INIT_COUNT
	.align		4
        /*0044*/ 	.byte	0x02, 0x4a
	.zero		1
	.zero		1


	//----- nvinfo : EIATTR_EXIT_INSTR_OFFSETS
	.align		4
        /*0048*/ 	.byte	0x04, 0x1c
        /*004a*/ 	.short	(.L_89 - .L_88)


	//   ....[0]....
.L_88:
        /*004c*/ 	.word	0x000000d0


	//----- nvinfo : EIATTR_CBANK_PARAM_SIZE
	.align		4
.L_89:
        /*0050*/ 	.byte	0x03, 0x19
        /*0052*/ 	.short	0x0018


	//----- nvinfo : EIATTR_PARAM_CBANK
	.align		4
        /*0054*/ 	.byte	0x04, 0x0a
        /*0056*/ 	.short	(.L_91 - .L_90)
	.align		4
.L_90:
        /*0058*/ 	.word	index@(.nv.constant0._Z38kernel_twostructs_gpuside_singlebufferP14struct_f_c_f_cS0_Pf)
        /*005c*/ 	.short	0x0380
        /*005e*/ 	.short	0x0018


	//----- nvinfo : EIATTR_SW_WAR
	.align		4
.L_91:
        /*0060*/ 	.byte	0x04, 0x36
        /*0062*/ 	.short	(.L_93 - .L_92)
.L_92:
        /*0064*/ 	.word	0x00000008
.L_93:


//--------------------- .nv.info._Z26kernel_struct2byval_noptrs14Struct_2floatsPf --------------------------
	.section	.nv.info._Z26kernel_struct2byval_noptrs14Struct_2floatsPf,"",@"SHT_CUDA_INFO"
	.sectionflags	@""
	.align	4


	//----- nvinfo : EIATTR_CUDA_API_VERSION
	.align		4
        /*0000*/ 	.byte	0x04, 0x37
        /*0002*/ 	.short	(.L_95 - .L_94)
.L_94:
        /*0004*/ 	.word	0x00000082


	//----- nvinfo : EIATTR_KPARAM_INFO
	.align		4
.L_95:
        /*0008*/ 	.byte	0x04, 0x17
        /*000a*/ 	.short	(.L_97 - .L_96)
.L_96:
        /*000c*/ 	.word	0x00000000
        /*0010*/ 	.short	0x0001
        /*0012*/ 	.short	0x0008
        /*0014*/ 	.byte	0x00, 0xf5, 0x21, 0x00


	//----- nvinfo : EIATTR_KPARAM_INFO
	.align		4
.L_97:
        /*0018*/ 	.byte	0x04, 0x17
        /*001a*/ 	.short	(.L_99 - .L_98)
.L_98:
        /*001c*/ 	.word	0x00000000
        /*0020*/ 	.short	0x0000
        /*0022*/ 	.short	0x0000
        /*0024*/ 	.byte	0x00, 0xf0, 0x21, 0x00


	//----- nvinfo : EIATTR_SPARSE_MMA_MASK
	.align		4
.L_99:
        /*0028*/ 	.byte	0x03, 0x50
        /*002a*/ 	.short	0x0000


	//----- nvinfo : EIATTR_MAXREG_COUNT
	.align		4
        /*002c*/ 	.byte	0x03, 0x1b
        /*002e*/ 	.short	0x00ff


	//----- nvinfo : EIATTR_MERCURY_ISA_VERSION
	.align		4
        /*0030*/ 	.byte	0x03, 0x5f
        /*0032*/ 	.short	0x0101


	//----- nvinfo : EIATTR_VRC_CTA_INIT_COUNT
	.align		4
        /*0034*/ 	.byte	0x02, 0x4a
	.zero		1
	.zero		1


	//----- nvinfo : EIATTR_EXIT_INSTR_OFFSETS
	.align		4
        /*0038*/ 	.byte	0x04, 0x1c
        /*003a*/ 	.short	(.L_101 - .L_100)


	//   ....[0]....
.L_100:
        /*003c*/ 	.word	0x00000030


	//   ....[1]....
        /*0040*/ 	.word	0x00000090


	//----- nvinfo : EIATTR_CBANK_PARAM_SIZE
	.align		4
.L_101:
        /*0044*/ 	.byte	0x03, 0x19
        /*0046*/ 	.short	0x0010


	//----- nvinfo : EIATTR_PARAM_CBANK
	.align		4
        /*0048*/ 	.byte	0x04, 0x0a
        /*004a*/ 	.short	(.L_103 - .L_102)
	.align		4
.L_102:
        /*004c*/ 	.word	index@(.nv.constant0._Z26kernel_struct2byval_noptrs14Struct_2floatsPf)
        /*0050*/ 	.short	0x0380
        /*0052*/ 	.short	0x0010


	//----- nvinfo : EIATTR_SW_WAR
	.align		4
.L_103:
        /*0054*/ 	.byte	0x04, 0x36
        /*0056*/ 	.short	(.L_105 - .L_104)
.L_104:
        /*0058*/ 	.word	0x00000008
.L_105:


//--------------------- .nv.info._Z24kernel_twostructs_noptrsP14Struct_2floatsP13Struct_1floatS1_Pf --------------------------
	.section	.nv.info._Z24kernel_twostructs_noptrsP14Struct_2floatsP13Struct_1floatS1_Pf,"",@"SHT_CUDA_INFO"
	.sectionflags	@""
	.align	4


	//----- nvinfo : EIATTR_CUDA_API_VERSION
	.align		4
        /*0000*/ 	.byte	0x04, 0x37
        /*0002*/ 	.short	(.L_107 - .L_106)
.L_106:
        /*0004*/ 	.word	0x00000082


	//----- nvinfo : EIATTR_KPARAM_INFO
	.align		4
.L_107:
        /*0008*/ 	.byte	0x04, 0x17
        /*000a*/ 	.short	(.L_109 - .L_108)
.L_108:
        /*000c*/ 	.word	0x00000000
        /*0010*/ 	.short	0x0003
        /*0012*/ 	.short	0x0018
        /*0014*/ 	.byte	0x00, 0xf5, 0x21, 0x00


	//----- nvinfo : EIATTR_KPARAM_INFO
	.align		4
.L_109:
        /*0018*/ 	.byte	0x04, 0x17
        /*001a*/ 	.short	(.L_111 - .L_110)
.L_110:
        /*001c*/ 	.word	0x00000000
        /*0020*/ 	.short	0x0002
        /*0022*/ 	.short	0x0010
        /*0024*/ 	.byte	0x00, 0xf0, 0x11, 0x00


	//----- nvinfo : EIATTR_KPARAM_INFO
	.align		4
.L_111:
        /*0028*/ 	.byte	0x04, 0x17
        /*002a*/ 	.short	(.L_113 - .L_112)
.L_112:
        /*002c*/ 	.word	0x00000000
        /*0030*/ 	.short	0x0001
        /*0032*/ 	.short	0x0008
        /*0034*/ 	.byte	0x00, 0xf5, 0x21, 0x00


	//----- nvinfo : EIATTR_KPARAM_INFO
	.align		4
.L_113:
        /*0038*/ 	.byte	0x04, 0x17
        /*003a*/ 	.short	(.L_115 - .L_114)
.L_114:
        /*003c*/ 	.word	0x00000000
        /*0040*/ 	.short	0x0000
        /*0042*/ 	.short	0x0000
        /*0044*/ 	.byte	0x00, 0xf5, 0x21, 0x00


	//----- nvinfo : EIATTR_SPARSE_MMA_MASK
	.align		4
.L_115:
        /*0048*/ 	.byte	0x03, 0x50
        /*004a*/ 	.short	0x0000


	//----- nvinfo : EIATTR_MAXREG_COUNT
	.align		4
        /*004c*/ 	.byte	0x03, 0x1b
        /*004e*/ 	.short	0x00ff


	//----- nvinfo : EIATTR_MERCURY_ISA_VERSION
	.align		4
        /*0050*/ 	.byte	0x03, 0x5f
        /*0052*/ 	.short	0x0101


	//----- nvinfo : EIATTR_VRC_CTA_INIT_COUNT
	.align		4
        /*0054*/ 	.byte	0x02, 0x4a
	.zero		1
	.zero		1


	//----- nvinfo : EIATTR_EXIT_INSTR_OFFSETS
	.align		4
        /*0058*/ 	.byte	0x04, 0x1c
        /*005a*/ 	.short	(.L_117 - .L_116)


	//   ....[0]....
.L_116:
        /*005c*/ 	.word	0x00000030


	//   ....[1]....
        /*0060*/ 	.word	0x00000100


	//----- nvinfo : EIATTR_CBANK_PARAM_SIZE
	.align		4
.L_117:
        /*0064*/ 	.byte	0x03, 0x19
        /*0066*/ 	.short	0x0020


	//----- nvinfo : EIATTR_PARAM_CBANK
	.align		4
        /*0068*/ 	.byte	0x04, 0x0a
        /*006a*/ 	.short	(.L_119 - .L_118)
	.align		4
.L_118:
        /*006c*/ 	.word	index@(.nv.constant0._Z24kernel_twostructs_noptrsP14Struct_2floatsP13Struct_1floatS1_Pf)
        /*0070*/ 	.short	0x0380
        /*0072*/ 	.short	0x0020


	//----- nvinfo : EIATTR_SW_WAR
	.align		4
.L_119:
        /*0074*/ 	.byte	0x04, 0x36
        /*0076*/ 	.short	(.L_121 - .L_120)
.L_120:
        /*0078*/ 	.word	0x00000008
.L_121:


//--------------------- .nv.info._Z25kernel_structbyval_noptrs13Struct_1floatPf --------------------------
	.section	.nv.info._Z25kernel_structbyval_noptrs13Struct_1floatPf,"",@"SHT_CUDA_INFO"
	.sectionflags	@""
	.align	4


	//----- nvinfo : EIATTR_CUDA_API_VERSION
	.align		4
        /*0000*/ 	.byte	0x04, 0x37
        /*0002*/ 	.short	(.L_123 - .L_122)
.L_122:
        /*0004*/ 	.word	0x00000082


	//----- nvinfo : EIATTR_KPARAM_INFO
	.align		4
.L_123:
        /*0008*/ 	.byte	0x04, 0x17
        /*000a*/ 	.short	(.L_125 - .L_124)
.L_124:
        /*000c*/ 	.word	0x00000000
        /*0010*/ 	.short	0x0001
        /*0012*/ 	.short	0x0008
        /*0014*/ 	.byte	0x00, 0xf5, 0x21, 0x00


	//----- nvinfo : EIATTR_KPARAM_INFO
	.align		4
.L_125:
        /*0018*/ 	.byte	0x04, 0x17
        /*001a*/ 	.short	(.L_127 - .L_126)
.L_126:
        /*001c*/ 	.word	0x00000000
        /*0020*/ 	.short	0x0000
        /*0022*/ 	.short	0x0000
        /*0024*/ 	.byte	0x00, 0xf0, 0x11, 0x00


	//----- nvinfo : EIATTR_SPARSE_MMA_MASK
	.align		4
.L_127:
        /*0028*/ 	.byte	0x03, 0x50
        /*002a*/ 	.short	0x0000


	//----- nvinfo : EIATTR_MAXREG_COUNT
	.align		4
        /*002c*/ 	.byte	0x03, 0x1b
        /*002e*/ 	.short	0x00ff


	//----- nvinfo : EIATTR_MERCURY_ISA_VERSION
	.align		4
        /*0030*/ 	.byte	0x03, 0x5f
        /*0032*/ 	.short	0x0101


	//----- nvinfo : EIATTR_VRC_CTA_INIT_COUNT
	.align		4
        /*0034*/ 	.byte	0x02, 0x4a
	.zero		1
	.zero		1


	//----- nvinfo : EIATTR_EXIT_INSTR_OFFSETS
	.align		4
        /*0038*/ 	.byte	0x04, 0x1c
        /*003a*/ 	.short	(.L_129 - .L_128)


	//   ....[0]....
.L_128:
        /*003c*/ 	.word	0x00000030


	//   ....[1]....
        /*0040*/ 	.word	0x000000a0


	//----- nvinfo : EIATTR_CBANK_PARAM_SIZE
	.align		4
.L_129:
        /*0044*/ 	.byte	0x03, 0x19
        /*0046*/ 	.short	0x0010


	//----- nvinfo : EIATTR_PARAM_CBANK
	.align		4
        /*0048*/ 	.byte	0x04, 0x0a
        /*004a*/ 	.short	(.L_131 - .L_130)
	.align		4
.L_130:
        /*004c*/ 	.word	index@(.nv.constant0._Z25kernel_structbyval_noptrs13Struct_1floatPf)
        /*0050*/ 	.short	0x0380
        /*0052*/ 	.short	0x0010


	//----- nvinfo : EIATTR_SW_WAR
	.align		4
.L_131:
        /*0054*/ 	.byte	0x04, 0x36
        /*0056*/ 	.short	(.L_133 - .L_132)
.L_132:
        /*0058*/ 	.word	0x00000008
.L_133:


//--------------------- .nv.info._Z17kernel_twostructs16Struct_fp_fp_f_f9Struct_fp --------------------------
	.section	.nv.info._Z17kernel_twostructs16Struct_fp_fp_f_f9Struct_fp,"",@"SHT_CUDA_INFO"
	.sectionflags	@""
	.align	4


	//----- nvinfo : EIATTR_CUDA_API_VERSION
	.align		4
        /*0000*/ 	.byte	0x04, 0x37
        /*0002*/ 	.short	(.L_135 - .L_134)
.L_134:
        /*0004*/ 	.word	0x00000082


	//----- nvinfo : EIATTR_KPARAM_INFO
	.align		4
.L_135:
        /*0008*/ 	.byte	0x04, 0x17
        /*000a*/ 	.short	(.L_137 - .L_136)
.L_136:
        /*000c*/ 	.word	0x00000000
        /*0010*/ 	.short	0x0001
        /*0012*/ 	.short	0x0018
        /*0014*/ 	.byte	0x00, 0xf0, 0x21, 0x00


	//----- nvinfo : EIATTR_KPARAM_INFO
	.align		4
.L_137:
        /*0018*/ 	.byte	0x04, 0x17
        /*001a*/ 	.short	(.L_139 - .L_138)
.L_138:
        /*001c*/ 	.word	0x00000000
        /*0020*/ 	.short	0x0000
        /*0022*/ 	.short	0x0000
        /*0024*/ 	.byte	0x00, 0xf0, 0x61, 0x00


	//----- nvinfo : EIATTR_SPARSE_MMA_MASK
	.align		4
.L_139:
        /*0028*/ 	.byte	0x03, 0x50
        /*002a*/ 	.short	0x0000


	//----- nvinfo : EIATTR_MAXREG_COUNT
	.align		4
        /*002c*/ 	.byte	0x03, 0x1b
        /*002e*/ 	.short	0x00ff


	//----- nvinfo : EIATTR_MERCURY_ISA_VERSION
	.align		4
        /*0030*/ 	.byte	0x03, 0x5f
        /*0032*/ 	.short	0x0101


	//----- nvinfo : EIATTR_VRC_CTA_INIT_COUNT
	.align		4
        /*0034*/ 	.byte	0x02, 0x4a
	.zero		1
	.zero		1


	//----- nvinfo : EIATTR_EXIT_INSTR_OFFSETS
	.align		4
        /*0038*/ 	.byte	0x04, 0x1c
        /*003a*/ 	.short	(.L_141 - .L_140)


	//   ....[0]....
.L_140:
        /*003c*/ 	.word	0x000000b0


	//----- nvinfo : EIATTR_CBANK_PARAM_SIZE
	.align		4
.L_141:
        /*0040*/ 	.byte	0x03, 0x19
        /*0042*/ 	.short	0x0020


	//----- nvinfo : EIATTR_PARAM_CBANK
	.align		4
        /*0044*/ 	.byte	0x04, 0x0a
        /*0046*/ 	.short	(.L_143 - .L_142)
	.align		4
.L_142:
        /*0048*/ 	.word	index@(.nv.constant0._Z17kernel_twostructs16Struct_fp_fp_f_f9Struct_fp)
        /*004c*/ 	.short	0x0380
        /*004e*/ 	.short	0x0020


	//----- nvinfo : EIATTR_SW_WAR
	.align		4
.L_143:
        /*0050*/ 	.byte	0x04, 0x36
        /*0052*/ 	.short	(.L_145 - .L_144)
.L_144:
        /*0054*/ 	.word	0x00000008
.L_145:


//--------------------- .nv.info._Z16struct_aspointerP14Struct_2floatsPf --------------------------
	.section	.nv.info._Z16struct_aspointerP14Struct_2floatsPf,"",@"SHT_CUDA_INFO"
	.sectionflags	@""
	.align	4


	//----- nvinfo : EIATTR_CUDA_API_VERSION
	.align		4
        /*0000*/ 	.byte	0x04, 0x37
        /*0002*/ 	.short	(.L_147 - .L_146)
.L_146:
        /*0004*/ 	.word	0x00000082


	//----- nvinfo : EIATTR_KPARAM_INFO
	.align		4
.L_147:
        /*0008*/ 	.byte	0x04, 0x17
        /*000a*/ 	.short	(.L_149 - .L_148)
.L_148:
        /*000c*/ 	.word	0x00000000
        /*0010*/ 	.short	0x0001
        /*0012*/ 	.short	0x0008
        /*0014*/ 	.byte	0x00, 0xf5, 0x21, 0x00


	//----- nvinfo : EIATTR_KPARAM_INFO
	.align		4
.L_149:
        /*0018*/ 	.byte	0x04, 0x17
        /*001a*/ 	.short	(.L_151 - .L_150)
.L_150:
        /*001c*/ 	.word	0x00000000
        /*0020*/ 	.short	0x0000
        /*0022*/ 	.short	0x0000
        /*0024*/ 	.byte	0x00, 0xf5, 0x21, 0x00


	//----- nvinfo : EIATTR_SPARSE_MMA_MASK
	.align		4
.L_151:
        /*0028*/ 	.byte	0x03, 0x50
        /*002a*/ 	.short	0x0000


	//----- nvinfo : EIATTR_MAXREG_COUNT
	.align		4
        /*002c*/ 	.byte	0x03, 0x1b
        /*002e*/ 	.short	0x00ff


	//----- nvinfo : EIATTR_MERCURY_ISA_VERSION
	.align		4
        /*0030*/ 	.byte	0x03, 0x5f
        /*0032*/ 	.short	0x0101


	//----- nvinfo : EIATTR_VRC_CTA_INIT_COUNT
	.align		4
        /*0034*/ 	.byte	0x02, 0x4a
	.zero		1
	.zero		1


	//----- nvinfo : EIATTR_EXIT_INSTR_OFFSETS
	.align		4
        /*0038*/ 	.byte	0x04, 0x1c
        /*003a*/ 	.short	(.L_153 - .L_152)


	//   ....[0]....
.L_152:
        /*003c*/ 	.word	0x00000080


	//----- nvinfo : EIATTR_CBANK_PARAM_SIZE
	.align		4
.L_153:
        /*0040*/ 	.byte	0x03, 0x19
        /*0042*/ 	.short	0x0010


	//----- nvinfo : EIATTR_PARAM_CBANK
	.align		4
        /*0044*/ 	.byte	0x04, 0x0a
        /*0046*/ 	.short	(.L_155 - .L_154)
	.align		4
.L_154:
        /*0048*/ 	.word	index@(.nv.constant0._Z16struct_aspointerP14Struct_2floatsPf)
        /*004c*/ 	.short	0x0380
        /*004e*/ 	.short	0x0010


	//----- nvinfo : EIATTR_SW_WAR
	.align		4
.L_155:
        /*0050*/ 	.byte	0x04, 0x36
        /*0052*/ 	.short	(.L_157 - .L_156)
.L_156:
        /*0054*/ 	.word	0x00000008
.L_157:


//--------------------- .nv.info._Z14struct_byvalue16Struct_fp_fp_f_fPf --------------------------
	.section	.nv.info._Z14struct_byvalue16Struct_fp_fp_f_fPf,"",@"SHT_CUDA_INFO"
	.sectionflags	@""
	.align	4


	//----- nvinfo : EIATTR_CUDA_API_VERSION
	.align		4
        /*0000*/ 	.byte	0x04, 0x37
        /*0002*/ 	.short	(.L_159 - .L_158)
.L_158:
        /*0004*/ 	.word	0x00000082


	//----- nvinfo : EIATTR_KPARAM_INFO
	.align		4
.L_159:
        /*0008*/ 	.byte	0x04, 0x17
        /*000a*/ 	.short	(.L_161 - .L_160)
.L_160:
        /*000c*/ 	.word	0x00000000
        /*0010*/ 	.short	0x0001
        /*0012*/ 	.short	0x0018
        /*0014*/ 	.byte	0x00, 0xf5, 0x21, 0x00


	//----- nvinfo : EIATTR_KPARAM_INFO
	.align		4
.L_161:
        /*0018*/ 	.byte	0x04, 0x17
        /*001a*/ 	.short	(.L_163 - .L_162)
.L_162:
        /*001c*/ 	.word	0x00000000
        /*0020*/ 	.short	0x0000
        /*0022*/ 	.short	0x0000
        /*0024*/ 	.byte	0x00, 0xf0, 0x61, 0x00


	//----- nvinfo : EIATTR_SPARSE_MMA_MASK
	.align		4
.L_163:
        /*0028*/ 	.byte	0x03, 0x50
        /*002a*/ 	.short	0x0000


	//----- nvinfo : EIATTR_MAXREG_COUNT
	.align		4
        /*002c*/ 	.byte	0x03, 0x1b
        /*002e*/ 	.short	0x00ff


	//----- nvinfo : EIATTR_MERCURY_ISA_VERSION
	.align		4
        /*0030*/ 	.byte	0x03, 0x5f
        /*0032*/ 	.short	0x0101


	//----- nvinfo : EIATTR_VRC_CTA_INIT_COUNT
	.align		4
        /*0034*/ 	.byte	0x02, 0x4a
	.zero		1
	.zero		1


	//----- nvinfo : EIATTR_EXIT_INSTR_OFFSETS
	.align		4
        /*0038*/ 	.byte	0x04, 0x1c
        /*003a*/ 	.short	(.L_165 - .L_164)


	//   ....[0]....
.L_164:
        /*003c*/ 	.word	0x000000c0


	//----- nvinfo : EIATTR_CBANK_PARAM_SIZE
	.align		4
.L_165:
        /*0040*/ 	.byte	0x03, 0x19
        /*0042*/ 	.short	0x0020


	//----- nvinfo : EIATTR_PARAM_CBANK
	.align		4
        /*0044*/ 	.byte	0x04, 0x0a
        /*0046*/ 	.short	(.L_167 - .L_166)
	.align		4
.L_166:
        /*0048*/ 	.word	index@(.nv.constant0._Z14struct_byvalue16Struct_fp_fp_f_fPf)
        /*004c*/ 	.short	0x0380
        /*004e*/ 	.short	0x0020


	//----- nvinfo : EIATTR_SW_WAR
	.align		4
.L_167:
        /*0050*/ 	.byte	0x04, 0x36
        /*0052*/ 	.short	(.L_169 - .L_168)
.L_168:
        /*0054*/ 	.word	0x00000008
.L_169:


//--------------------- .nv.callgraph             --------------------------
	.section	.nv.callgraph,"",@"SHT_CUDA_CALLGRAPH"
	.align	4
	.sectionentsize	8
	.align		4
        /*0000*/ 	.word	0x00000000
	.align		4
        /*0004*/ 	.word	0xffffffff
	.align		4
        /*0008*/ 	.word	0x00000000
	.align		4
        /*000c*/ 	.word	0xfffffffe
	.align		4
        /*0010*/ 	.word	0x00000000
	.align		4
        /*0014*/ 	.word	0xfffffffd
	.align		4
        /*0018*/ 	.word	0x00000000
	.align		4
        /*001c*/ 	.word	0xfffffffc


//--------------------- .text._Z27struct_byvalue_withreadnone16Struct_fp_fp_f_fS_Pf --------------------------
	.section	.text._Z27struct_byvalue_withreadnone16Struct_fp_fp_f_fS_Pf,"ax",@progbits
	.align	128
        .global         _Z27struct_byvalue_withreadnone16Struct_fp_fp_f_fS_Pf
        .type           _Z27struct_byvalue_withreadnone16Struct_fp_fp_f_fS_Pf,@function
        .size           _Z27struct_byvalue_withreadnone16Struct_fp_fp_f_fS_Pf,(.L_x_9 - _Z27struct_byvalue_withreadnone16Struct_fp_fp_f_fS_Pf)
        .other          _Z27struct_byvalue_withreadnone16Struct_fp_fp_f_fS_Pf,@"STO_CUDA_ENTRY STV_DEFAULT"
_Z27struct_byvalue_withreadnone16Struct_fp_fp_f_fS_Pf:
.text._Z27struct_byvalue_withreadnone16Struct_fp_fp_f_fS_Pf:
[----:B------:R-:W-:Y:S08]  /*0000*/  LDC R1, c[0x0][0x37c] ;  /* 0x0000df00ff017b82 */ /* 0x000ff00000000800 */
[----:B------:R-:W0:Y:S01]  /*0010*/  LDC.64 R2, c[0x0][0x3b0] ;  /* 0x0000ec00ff027b82 */ /* 0x000e220000000a00 */
[----:B------:R-:W0:Y:S01]  /*0020*/  LDCU.64 UR4, c[0x0][0x358] ;  /* 0x00006b00ff0477ac */ /* 0x000e220008000a00 */
[----:B------:R-:W-:Y:S01]  /*0030*/  HFMA2 R11, -RZ, RZ, 2.53125, 0 ;  /* 0x41100000ff0b7431 */ /* 0x000fe200000001ff */
[----:B------:R-:W-:-:S05]  /*0040*/  MOV R13, 0x41200000 ;  /* 0x41200000000d7802 */ /* 0x000fca0000000f00 */
[----:B------:R-:W0:Y:S08]  /*0050*/  LDC.64 R8, c[0x0][0x390] ;  /* 0x0000e400ff087b82 */ /* 0x000e300000000a00 */
[----:B------:R-:W1:Y:S08]  /*0060*/  LDC.64 R4, c[0x0][0x380] ;  /* 0x0000e000ff047b82 */ /* 0x000e700000000a00 */
[----:B------:R-:W2:Y:S01]  /*0070*/  LDC.64 R6, c[0x0][0x388] ;  /* 0x0000e200ff067b82 */ /* 0x000ea20000000a00 */
[----:B0-----:R-:W-:Y:S04]  /*0080*/  STG.E desc[UR4][R2.64], R8 ;  /* 0x0000000802007986 */ /* 0x001fe8000c101904 */
[----:B------:R-:W-:Y:S04]  /*0090*/  STG.E desc[UR4][R2.64+0x4], R9 ;  /* 0x0000040902007986 */ /* 0x000fe8000c101904 */
[----:B-1----:R-:W-:Y:S04]  /*00a0*/  STG.E desc[UR4][R4.64], R11 ;  /* 0x0000000b04007986 */ /* 0x002fe8000c101904 */
[----:B--2---:R-:W-:Y:S01]  /*00b0*/  STG.E desc[UR4][R6.64], R13 ;  /* 0x0000000d06007986 */ /* 0x004fe2000c101904 */
[----:B------:R-:W-:Y:S05]  /*00c0*/  EXIT ;  /* 0x000000000000794d */ /* 0x000fea0003800000 */
.L_x_0:
[----:B------:R-:W-:-:S00]  /*00d0*/  BRA `(.L_x_0) ;  /* 0xfffffffc00fc7947 */ /* 0x000fc0000383ffff */
[----:B------:R-:W-:-:S00]  /*00e0*/  NOP ;  /* 0x0000000000007918 */ /* 0x000fc00000000000 */
        /* <DEDUP_REMOVED lines=9> */
.L_x_9:


//--------------------- .text._Z16kernelUseNestTop7NestTopPf --------------------------
	.section	.text._Z16kernelUseNestTop7NestTopPf,"ax",@progbits
	.align	128
        .global         _Z16kernelUseNestTop7NestTopPf
        .type           _Z16kernelUseNestTop7NestTopPf,@function
        .size           _Z16kernelUseNestTop7NestTopPf,(.L_x_10 - _Z16kernelUseNestTop7NestTopPf)
        .other          _Z16kernelUseNestTop7NestTopPf,@"STO_CUDA_ENTRY STV_DEFAULT"
_Z16kernelUseNestTop7NestTopPf:
.text._Z16kernelUseNestTop7NestTopPf:
[----:B------:R-:W-:Y:S08]  /*0000*/  LDC R1, c[0x0][0x37c] ;  /* 0x0000df00ff017b82 */ /* 0x000ff00000000800 */
[----:B------:R-:W0:Y:S01]  /*0010*/  LDC.64 R2, c[0x0][0x420] ;  /* 0x00010800ff027b82 */ /* 0x000e220000000a00 */
[----:B------:R-:W0:Y:S07]  /*0020*/  LDCU.64 UR4, c[0x0][0x358] ;  /* 0x00006b00ff0477ac */ /* 0x000e2e0008000a00 */
[----:B------:R-:W0:Y:S02]  /*0030*/  LDC.64 R4, c[0x0][0x380] ;  /* 0x0000e000ff047b82 */ /* 0x000e240000000a00 */
[----:B0-----:R-:W-:Y:S04]  /*0040*/  STG.E desc[UR4][R2.64], R4 ;  /* 0x0000000402007986 */ /* 0x001fe8000c101904 */
[----:B------:R-:W-:Y:S01]  /*0050*/  STG.E desc[UR4][R2.64+0x4], R5 ;  /* 0x0000040502007986 */ /* 0x000fe2000c101904 */
[----:B------:R-:W-:Y:S05]  /*0060*/  EXIT ;  /* 0x000000000000794d */ /* 0x000fea0003800000 */
.L_x_1:
        /* <DEDUP_REMOVED lines=9> */
.L_x_10:


//--------------------- .text._Z38kernel_twostructs_gpuside_singlebufferP14struct_f_c_f_cS0_Pf --------------------------
	.section	.text._Z38kernel_twostructs_gpuside_singlebufferP14struct_f_c_f_cS0_Pf,"ax",@progbits
	.align	128
        .global         _Z38kernel_twostructs_gpuside_singlebufferP14struct_f_c_f_cS0_Pf
        .type           _Z38kernel_twostructs_gpuside_singlebufferP14struct_f_c_f_cS0_Pf,@function
        .size           _Z38kernel_twostructs_gpuside_singlebufferP14struct_f_c_f_cS0_Pf,(.L_x_11 - _Z38kernel_twostructs_gpuside_singlebufferP14struct_f_c_f_cS0_Pf)
        .other          _Z38kernel_twostructs_gpuside_singlebufferP14struct_f_c_f_cS0_Pf,@"STO_CUDA_ENTRY STV_DEFAULT"
_Z38kernel_twostructs_gpuside_singlebufferP14struct_f_c_f_cS0_Pf:
.text._Z38kernel_twostructs_gpuside_singlebufferP14struct_f_c_f_cS0_Pf:
[----:B------:R-:W-:Y:S08]  /*0000*/  LDC R1, c[0x0][0x37c] ;  /* 0x0000df00ff017b82 */ /* 0x000ff00000000800 */
[----:B------:R-:W0:Y:S01]  /*0010*/  LDC.64 R2, c[0x0][0x380] ;  /* 0x0000e000ff027b82 */ /* 0x000e220000000a00 */
[----:B------:R-:W0:Y:S02]  /*0020*/  LDCU.64 UR4, c[0x0][0x358] ;  /* 0x00006b00ff0477ac */ /* 0x000e240008000a00 */
[----:B0-----:R-:W2:Y:S05]  /*0030*/  LDG.E R9, desc[UR4][R2.64] ;  /* 0x0000000402097981 */ /* 0x001eaa000c1e1900 */
[----:B------:R-:W2:Y:S08]  /*0040*/  LDC.64 R4, c[0x0][0x390] ;  /* 0x0000e400ff047b82 */ /* 0x000eb00000000a00 */
[----:B------:R-:W0:Y:S01]  /*0050*/  LDC.64 R6, c[0x0][0x388] ;  /* 0x0000e200ff067b82 */ /* 0x000e220000000a00 */
[----:B--2---:R-:W-:Y:S04]  /*0060*/  STG.E desc[UR4][R4.64], R9 ;  /* 0x0000000904007986 */ /* 0x004fe8000c101904 */
[----:B------:R-:W2:Y:S04]  /*0070*/  LDG.E R11, desc[UR4][R2.64+0x8] ;  /* 0x00000804020b7981 */ /* 0x000ea8000c1e1900 */
[----:B--2---:R-:W-:Y:S04]  /*0080*/  STG.E desc[UR4][R4.64+0x4], R11 ;  /* 0x0000040b04007986 */ /* 0x004fe8000c101904 */
[----:B0-----:R-:W2:Y:S04]  /*0090*/  LDG.E R13, desc[UR4][R6.64] ;  /* 0x00000004060d7981 */ /* 0x001ea8000c1e1900 */
[----:B--2---:R-:W-:Y:S04]  /*00a0*/  STG.E desc[UR4][R4.64+0x8], R13 ;  /* 0x0000080d04007986 */ /* 0x004fe8000c101904 */
[----:B------:R-:W2:Y:S04]  /*00b0*/  LDG.E R15, desc[UR4][R6.64+0x8] ;  /* 0x00000804060f7981 */ /* 0x000ea8000c1e1900 */
[----:B--2---:R-:W-:Y:S01]  /*00c0*/  STG.E desc[UR4][R4.64+0xc], R15 ;  /* 0x00000c0f04007986 */ /* 0x004fe2000c101904 */
[----:B------:R-:W-:Y:S05]  /*00d0*/  EXIT ;  /* 0x000000000000794d */ /* 0x000fea0003800000 */
.L_x_2:
        /* <DEDUP_REMOVED lines=10> */
.L_x_11:


//--------------------- .text._Z26kernel_struct2byval_noptrs14Struct_2floatsPf --------------------------
	.section	.text._Z26kernel_struct2byval_noptrs14Struct_2floatsPf,"ax",@progbits
	.align	128
        .global         _Z26kernel_struct2byval_noptrs14Struct_2floatsPf
        .type           _Z26kernel_struct2byval_noptrs14Struct_2floatsPf,@function
        .size           _Z26kernel_struct2byval_noptrs14Struct_2floatsPf,(.L_x_12 - _Z26kernel_struct2byval_noptrs14Struct_2floatsPf)
        .other          _Z26kernel_struct2byval_noptrs14Struct_2floatsPf,@"STO_CUDA_ENTRY STV_DEFAULT"
_Z26kernel_struct2byval_noptrs14Struct_2floatsPf:
.text._Z26kernel_struct2byval_noptrs14Struct_2floatsPf:
[----:B------:R-:W-:Y:S01]  /*0000*/  LDC R1, c[0x0][0x37c] ;  /* 0x0000df00ff017b82 */ /* 0x000fe20000000800 */
[----:B------:R-:W0:Y:S02]  /*0010*/  S2R R0, SR_TID.X ;  /* 0x0000000000007919 */ /* 0x000e240000002100 */
[----:B0-----:R-:W-:-:S13]  /*0020*/  ISETP.NE.AND P0, PT, R0, RZ, PT ;  /* 0x000000ff0000720c */ /* 0x001fda0003f05270 */
[----:B------:R-:W-:Y:S05]  /*0030*/  @P0 EXIT ;  /* 0x000000000000094d */ /* 0x000fea0003800000 */
[----:B------:R-:W0:Y:S01]  /*0040*/  LDC.64 R2, c[0x0][0x388] ;  /* 0x0000e200ff027b82 */ /* 0x000e220000000a00 */
[----:B------:R-:W0:Y:S07]  /*0050*/  LDCU.64 UR4, c[0x0][0x358] ;  /* 0x00006b00ff0477ac */ /* 0x000e2e0008000a00 */
[----:B------:R-:W0:Y:S02]  /*0060*/  LDC.64 R4, c[0x0][0x380] ;  /* 0x0000e000ff047b82 */ /* 0x000e240000000a00 */
[----:B0-----:R-:W-:Y:S04]  /*0070*/  STG.E desc[UR4][R2.64], R4 ;  /* 0x0000000402007986 */ /* 0x001fe8000c101904 */
[----:B------:R-:W-:Y:S01]  /*0080*/  STG.E desc[UR4][R2.64+0x4], R5 ;  /* 0x0000040502007986 */ /* 0x000fe2000c101904 */
[----:B------:R-:W-:Y:S05]  /*0090*/  EXIT ;  /* 0x000000000000794d */ /* 0x000fea0003800000 */
.L_x_3:
        /* <DEDUP_REMOVED lines=14> */
.L_x_12:


//--------------------- .text._Z24kernel_twostructs_noptrsP14Struct_2floatsP13Struct_1floatS1_Pf --------------------------
	.section	.text._Z24kernel_twostructs_noptrsP14Struct_2floatsP13Struct_1floatS1_Pf,"ax",@progbits
	.align	128
        .global         _Z24kernel_twostructs_noptrsP14Struct_2floatsP13Struct_1floatS1_Pf
        .type           _Z24kernel_twostructs_noptrsP14Struct_2floatsP13Struct_1floatS1_Pf,@function
        .size           _Z24kernel_twostructs_noptrsP14Struct_2floatsP13Struct_1floatS1_Pf,(.L_x_13 - _Z24kernel_twostructs_noptrsP14Struct_2floatsP13Struct_1floatS1_Pf)
        .other          _Z24kernel_twostructs_noptrsP14Struct_2floatsP13Struct_1floatS1_Pf,@"STO_CUDA_ENTRY STV_DEFAULT"
_Z24kernel_twostructs_noptrsP14Struct_2floatsP13Struct_1floatS1_Pf:
.text._Z24kernel_twostructs_noptrsP14Struct_2floatsP13Struct_1floatS1_Pf:
[----:B------:R-:W-:Y:S01]  /*0000*/  LDC R1, c[0x0][0x37c] ;  /* 0x0000df00ff017b82 */ /* 0x000fe20000000800 */
[----:B------:R-:W0:Y:S02]  /*0010*/  S2R R0, SR_TID.X ;  /* 0x0000000000007919 */ /* 0x000e240000002100 */
[----:B0-----:R-:W-:-:S13]  /*0020*/  ISETP.NE.AND P0, PT, R0, RZ, PT ;  /* 0x000000ff0000720c */ /* 0x001fda0003f05270 */
[----:B------:R-:W-:Y:S05]  /*0030*/  @P0 EXIT ;  /* 0x000000000000094d */ /* 0x000fea0003800000 */
[----:B------:R-:W0:Y:S01]  /*0040*/  LDC.64 R2, c[0x0][0x380] ;  /* 0x0000e000ff027b82 */ /* 0x000e220000000a00 */
[----:B------:R-:W0:Y:S07]  /*0050*/  LDCU.64 UR4, c[0x0][0x358] ;  /* 0x00006b00ff0477ac */ /* 0x000e2e0008000a00 */
[----:B------:R-:W1:Y:S08]  /*0060*/  LDC.64 R4, c[0x0][0x398] ;  /* 0x0000e600ff047b82 */ /* 0x000e700000000a00 */
[----:B------:R-:W2:Y:S01]  /*0070*/  LDC.64 R6, c[0x0][0x388] ;  /* 0x0000e200ff067b82 */ /* 0x000ea20000000a00 */
[----:B0-----:R-:W1:Y:S07]  /*0080*/  LDG.E R9, desc[UR4][R2.64] ;  /* 0x0000000402097981 */ /* 0x001e6e000c1e1900 */
[----:B------:R-:W0:Y:S01]  /*0090*/  LDC R13, c[0x0][0x390] ;  /* 0x0000e400ff0d7b82 */ /* 0x000e220000000800 */
[----:B-1----:R-:W-:Y:S04]  /*00a0*/  STG.E desc[UR4][R4.64], R9 ;  /* 0x0000000904007986 */ /* 0x002fe8000c101904 */
[----:B------:R-:W3:Y:S04]  /*00b0*/  LDG.E R11, desc[UR4][R2.64+0x4] ;  /* 0x00000404020b7981 */ /* 0x000ee8000c1e1900 */
[----:B---3--:R-:W-:Y:S04]  /*00c0*/  STG.E desc[UR4][R4.64+0x4], R11 ;  /* 0x0000040b04007986 */ /* 0x008fe8000c101904 */
[----:B--2---:R-:W2:Y:S04]  /*00d0*/  LDG.E R7, desc[UR4][R6.64] ;  /* 0x0000000406077981 */ /* 0x004ea8000c1e1900 */
[----:B0-----:R-:W-:Y:S04]  /*00e0*/  STG.E desc[UR4][R4.64+0xc], R13 ;  /* 0x00000c0d04007986 */ /* 0x001fe8000c101904 */
[----:B--2---:R-:W-:Y:S01]  /*00f0*/  STG.E desc[UR4][R4.64+0x8], R7 ;  /* 0x0000080704007986 */ /* 0x004fe2000c101904 */
[----:B------:R-:W-:Y:S05]  /*0100*/  EXIT ;  /* 0x000000000000794d */ /* 0x000fea0003800000 */
.L_x_4:
        /* <DEDUP_REMOVED lines=15> */
.L_x_13:


//--------------------- .text._Z25kernel_structbyval_noptrs13Struct_1floatPf --------------------------
	.section	.text._Z25kernel_structbyval_noptrs13Struct_1floatPf,"ax",@progbits
	.align	128
        .global         _Z25kernel_structbyval_noptrs13Struct_1floatPf
        .type           _Z25kernel_structbyval_noptrs13Struct_1floatPf,@function
        .size           _Z25kernel_structbyval_noptrs13Struct_1floatPf,(.L_x_14 - _Z25kernel_structbyval_noptrs13Struct_1floatPf)
        .other          _Z25kernel_structbyval_noptrs13Struct_1floatPf,@"STO_CUDA_ENTRY STV_DEFAULT"
_Z25kernel_structbyval_noptrs13Struct_1floatPf:
.text._Z25kernel_structbyval_noptrs13Struct_1floatPf:
[----:B------:R-:W-:Y:S01]  /*0000*/  LDC R1, c[0x0][0x37c] ;  /* 0x0000df00ff017b82 */ /* 0x000fe20000000800 */
[----:B------:R-:W0:Y:S02]  /*0010*/  S2R R0, SR_TID.X ;  /* 0x0000000000007919 */ /* 0x000e240000002100 */
[----:B0-----:R-:W-:-:S13]  /*0020*/  ISETP.NE.AND P0, PT, R0, RZ, PT ;  /* 0x000000ff0000720c */ /* 0x001fda0003f05270 */
[----:B------:R-:W-:Y:S05]  /*0030*/  @P0 EXIT ;  /* 0x000000000000094d */ /* 0x000fea0003800000 */
[----:B------:R-:W0:Y:S01]  /*0040*/  LDC.64 R2, c[0x0][0x388] ;  /* 0x0000e200ff027b82 */ /* 0x000e220000000a00 */
[----:B------:R-:W0:Y:S01]  /*0050*/  LDCU.64 UR4, c[0x0][0x358] ;  /* 0x00006b00ff0477ac */ /* 0x000e220008000a00 */
[----:B------:R-:W-:-:S06]  /*0060*/  HFMA2 R7, -RZ, RZ, 2.3125, 0 ;  /* 0x40a00000ff077431 */ /* 0x000fcc00000001ff */
[----:B------:R-:W1:Y:S01]  /*0070*/  LDC R5, c[0x0][0x380] ;  /* 0x0000e000ff057b82 */ /* 0x000e620000000800 */
[----:B0-----:R-:W-:Y:S04]  /*0080*/  STG.E desc[UR4][R2.64+0x4], R7 ;  /* 0x0000040702007986 */ /* 0x001fe8000c101904 */
[----:B-1----:R-:W-:Y:S01]  /*0090*/  STG.E desc[UR4][R2.64], R5 ;  /* 0x0000000502007986 */ /* 0x002fe2000c101904 */
[----:B------:R-:W-:Y:S05]  /*00a0*/  EXIT ;  /* 0x000000000000794d */ /* 0x000fea0003800000 */
.L_x_5:
        /* <DEDUP_REMOVED lines=13> */
.L_x_14:


//--------------------- .text._Z17kernel_twostructs16Struct_fp_fp_f_f9Struct_fp --------------------------
	.section	.text._Z17kernel_twostructs16Struct_fp_fp_f_f9Struct_fp,"ax",@progbits
	.align	128
        .global         _Z17kernel_twostructs16Struct_fp_fp_f_f9Struct_fp
        .type           _Z17kernel_twostructs16Struct_fp_fp_f_f9Struct_fp,@function
        .size           _Z17kernel_twostructs16Struct_fp_fp_f_f9Struct_fp,(.L_x_15 - _Z17kernel_twostructs16Struct_fp_fp_f_f9Struct_fp)
        .other          _Z17kernel_twostructs16Struct_fp_fp_f_f9Struct_fp,@"STO_CUDA_ENTRY STV_DEFAULT"
_Z17kernel_twostructs16Struct_fp_fp_f_f9Struct_fp:
.text._Z17kernel_twostructs16Struct_fp_fp_f_f9Struct_fp:
[----:B------:R-:W-:Y:S08]  /*0000*/  LDC R1, c[0x0][0x37c] ;  /* 0x0000df00ff017b82 */ /* 0x000ff00000000800 */
[----:B------:R-:W0:Y:S01]  /*0010*/  LDC.64 R2, c[0x0][0x380] ;  /* 0x0000e000ff027b82 */ /* 0x000e220000000a00 */
[----:B------:R-:W0:Y:S01]  /*0020*/  LDCU.64 UR4, c[0x0][0x358] ;  /* 0x00006b00ff0477ac */ /* 0x000e220008000a00 */
[----:B------:R-:W-:Y:S01]  /*0030*/  HFMA2 R9, -RZ, RZ, 2.53125, 0 ;  /* 0x41100000ff097431 */ /* 0x000fe200000001ff */
[----:B------:R-:W-:Y:S01]  /*0040*/  MOV R11, 0x41200000 ;  /* 0x41200000000b7802 */ /* 0x000fe20000000f00 */
[----:B------:R-:W-:-:S04]  /*0050*/  HFMA2 R13, -RZ, RZ, 2.59375, 0 ;  /* 0x41300000ff0d7431 */ /* 0x000fc800000001ff */
[----:B------:R-:W1:Y:S08]  /*0060*/  LDC.64 R4, c[0x0][0x388] ;  /* 0x0000e200ff047b82 */ /* 0x000e700000000a00 */
[----:B------:R-:W2:Y:S01]  /*0070*/  LDC.64 R6, c[0x0][0x398] ;  /* 0x0000e600ff067b82 */ /* 0x000ea20000000a00 */
[----:B0-----:R-:W-:Y:S04]  /*0080*/  STG.E desc[UR4][R2.64], R9 ;  /* 0x0000000902007986 */ /* 0x001fe8000c101904 */
[----:B-1----:R-:W-:Y:S04]  /*0090*/  STG.E desc[UR4][R4.64], R11 ;  /* 0x0000000b04007986 */ /* 0x002fe8000c101904 */
[----:B--2---:R-:W-:Y:S01]  /*00a0*/  STG.E desc[UR4][R6.64], R13 ;  /* 0x0000000d06007986 */ /* 0x004fe2000c101904 */
[----:B------:R-:W-:Y:S05]  /*00b0*/  EXIT ;  /* 0x000000000000794d */ /* 0x000fea0003800000 */
.L_x_6:
        /* <DEDUP_REMOVED lines=12> */
.L_x_15:


//--------------------- .text._Z16struct_aspointerP14Struct_2floatsPf --------------------------
	.section	.text._Z16struct_aspointerP14Struct_2floatsPf,"ax",@progbits
	.align	128
        .global         _Z16struct_aspointerP14Struct_2floatsPf
        .type           _Z16struct_aspointerP14Struct_2floatsPf,@function
        .size           _Z16struct_aspointerP14Struct_2floatsPf,(.L_x_16 - _Z16struct_aspointerP14Struct_2floatsPf)
        .other          _Z16struct_aspointerP14Struct_2floatsPf,@"STO_CUDA_ENTRY STV_DEFAULT"
_Z16struct_aspointerP14Struct_2floatsPf:
.text._Z16struct_aspointerP14Struct_2floatsPf:
[----:B------:R-:W-:Y:S08]  /*0000*/  LDC R1, c[0x0][0x37c] ;  /* 0x0000df00ff017b82 */ /* 0x000ff00000000800 */
[----:B------:R-:W0:Y:S01]  /*0010*/  LDC.64 R2, c[0x0][0x380] ;  /* 0x0000e000ff027b82 */ /* 0x000e220000000a00 */
[----:B------:R-:W0:Y:S02]  /*0020*/  LDCU.64 UR4, c[0x0][0x358] ;  /* 0x00006b00ff0477ac */ /* 0x000e240008000a00 */
[----:B0-----:R-:W2:Y:S05]  /*0030*/  LDG.E R7, desc[UR4][R2.64] ;  /* 0x0000000402077981 */ /* 0x001eaa000c1e1900 */
[----:B------:R-:W2:Y:S02]  /*0040*/  LDC.64 R4, c[0x0][0x388] ;  /* 0x0000e200ff047b82 */ /* 0x000ea40000000a00 */
[----:B--2---:R-:W-:Y:S04]  /*0050*/  STG.E desc[UR4][R4.64], R7 ;  /* 0x0000000704007986 */ /* 0x004fe8000c101904 */
[----:B------:R-:W2:Y:S04]  /*0060*/  LDG.E R9, desc[UR4][R2.64+0x4] ;  /* 0x0000040402097981 */ /* 0x000ea8000c1e1900 */
[----:B--2---:R-:W-:Y:S01]  /*0070*/  STG.E desc[UR4][R4.64+0x4], R9 ;  /* 0x0000040904007986 */ /* 0x004fe2000c101904 */
[----:B------:R-:W-:Y:S05]  /*0080*/  EXIT ;  /* 0x000000000000794d */ /* 0x000fea0003800000 */
.L_x_7:
        /* <DEDUP_REMOVED lines=15> */
.L_x_16:


//--------------------- .text._Z14struct_byvalue16Struct_fp_fp_f_fPf --------------------------
	.section	.text._Z14struct_byvalue16Struct_fp_fp_f_fPf,"ax",@progbits
	.align	128
        .global         _Z14struct_byvalue16Struct_fp_fp_f_fPf
        .type           _Z14struct_byvalue16Struct_fp_fp_f_fPf,@function
        .size           _Z14struct_byvalue16Struct_fp_fp_f_fPf,(.L_x_17 - _Z14struct_byvalue16Struct_fp_fp_f_fPf)
        .other          _Z14struct_byvalue16Struct_fp_fp_f_fPf,@"STO_CUDA_ENTRY STV_DEFAULT"
_Z14struct_byvalue16Struct_fp_fp_f_fPf:
.text._Z14struct_byvalue16Struct_fp_fp_f_fPf:
        /* <DEDUP_REMOVED lines=13> */
.L_x_8:
        /* <DEDUP_REMOVED lines=11> */
.L_x_17:


//--------------------- .nv.shared.reserved.0     --------------------------
	.section	.nv.shared.reserved.0,"aw",@nobits
	.weak		__nv_reservedSMEM_offset_0_alias
	.size		__nv_reservedSMEM_offset_0_alias, 0, 64
	.other		__nv_reservedSMEM_offset_0_alias,@"STO_CUDA_RESERVED_SHARED STV_DEFAULT"
__nv_reservedSMEM_offset_0_alias:
	.zero		0
	.zero		64


//--------------------- .nv.constant0._Z27struct_byvalue_withreadnone16Struct_fp_fp_f_fS_Pf --------------------------
	.section	.nv.constant0._Z27struct_byvalue_withreadnone16Struct_fp_fp_f_fS_Pf,"a",@progbits
	.sectionflags	@""
	.align	4
.nv.constant0._Z27struct_byvalue_withreadnone16Struct_fp_fp_f_fS_Pf:
	.zero		952


//--------------------- .nv.constant0._Z16kernelUseNestTop7NestTopPf --------------------------
	.section	.nv.constant0._Z16kernelUseNestTop7NestTopPf,"a",@progbits
	.sectionflags	@""
	.align	4
.nv.constant0._Z16kernelUseNestTop7NestTopPf:
	.zero		1064


//--------------------- .nv.constant0._Z38kernel_twostructs_gpuside_singlebufferP14struct_f_c_f_cS0_Pf --------------------------
	.section	.nv.constant0._Z38kernel_twostructs_gpuside_singlebufferP14struct_f_c_f_cS0_Pf,"a",@progbits
	.sectionflags	@""
	.align	4
.nv.constant0._Z38kernel_twostructs_gpuside_singlebufferP14struct_f_c_f_cS0_Pf:
	.zero		920


//--------------------- .nv.constant0._Z26kernel_struct2byval_noptrs14Struct_2floatsPf --------------------------
	.section	.nv.constant0._Z26kernel_struct2byval_noptrs14Struct_2floatsPf,"a",@progbits
	.sectionflags	@""
	.align	4
.nv.constant0._Z26kernel_struct2byval_noptrs14Struct_2floatsPf:
	.zero		912


//--------------------- .nv.constant0._Z24kernel_twostructs_noptrsP14Struct_2floatsP13Struct_1floatS1_Pf --------------------------
	.section	.nv.constant0._Z24kernel_twostructs_noptrsP14Struct_2floatsP13Struct_1floatS1_Pf,"a",@progbits
	.sectionflags	@""
	.align	4
.nv.constant0._Z24kernel_twostructs_noptrsP14Struct_2floatsP13Struct_1floatS1_Pf:
	.zero		928


//--------------------- .nv.constant0._Z25kernel_structbyval_noptrs13Struct_1floatPf --------------------------
	.section	.nv.constant0._Z25kernel_structbyval_noptrs13Struct_1floatPf,"a",@progbits
	.sectionflags	@""
	.align	4
.nv.constant0._Z25kernel_structbyval_noptrs13Struct_1floatPf:
	.zero		912


//--------------------- .nv.constant0._Z17kernel_twostructs16Struct_fp_fp_f_f9Struct_fp --------------------------
	.section	.nv.constant0._Z17kernel_twostructs16Struct_fp_fp_f_f9Struct_fp,"a",@progbits
	.sectionflags	@""
	.align	4
.nv.constant0._Z17kernel_twostructs16Struct_fp_fp_f_f9Struct_fp:
	.zero		928


//--------------------- .nv.constant0._Z16struct_aspointerP14Struct_2floatsPf --------------------------
	.section	.nv.constant0._Z16struct_aspointerP14Struct_2floatsPf,"a",@progbits
	.sectionflags	@""
	.align	4
.nv.constant0._Z16struct_aspointerP14Struct_2floatsPf:
	.zero		912


//--------------------- .nv.constant0._Z14struct_byvalue16Struct_fp_fp_f_fPf --------------------------
	.section	.nv.constant0._Z14struct_byvalue16Struct_fp_fp_f_fPf,"a",@progbits
	.sectionflags	@""
	.align	4
.nv.constant0._Z14struct_byvalue16Struct_fp_fp_f_fPf:
	.zero		928


//--------------------- SYMBOLS --------------------------

	.type		.nv.reservedSmem.offset0,@object
	.size		.nv.reservedSmem.offset0,0x4
